	.headerflags	@"EF_CUDA_TEXMODE_UNIFIED EF_CUDA_64BIT_ADDRESS EF_CUDA_SM89 EF_CUDA_VIRTUAL_SM(EF_CUDA_SM89)"
	.elftype	@"ET_EXEC"


//--------------------- .nv.info                  --------------------------
	.section	.nv.info,"",@"SHT_CUDA_INFO"
	.align	4


	//----- nvinfo : EIATTR_REGCOUNT
	.align		4
        /*0000*/ 	.byte	0x04, 0x2f
        /*0002*/ 	.short	(.L_1 - .L_0)
	.align		4
.L_0:
        /*0004*/ 	.word	index@(model_triton_tem_fused_addmm_relu_t_0)
        /*0008*/ 	.word	0x0000004a


	//----- nvinfo : EIATTR_FRAME_SIZE
	.align		4
.L_1:
        /*000c*/ 	.byte	0x04, 0x11
        /*000e*/ 	.short	(.L_3 - .L_2)
	.align		4
.L_2:
        /*0010*/ 	.word	index@(model_triton_tem_fused_addmm_relu_t_0)
        /*0014*/ 	.word	0x00000000


	//----- nvinfo : EIATTR_MIN_STACK_SIZE
	.align		4
.L_3:
        /*0018*/ 	.byte	0x04, 0x12
        /*001a*/ 	.short	(.L_5 - .L_4)
	.align		4
.L_4:
        /*001c*/ 	.word	index@(model_triton_tem_fused_addmm_relu_t_0)
        /*0020*/ 	.word	0x00000000
.L_5:


//--------------------- .nv.info.model_triton_tem_fused_addmm_relu_t_0 --------------------------
	.section	.nv.info.model_triton_tem_fused_addmm_relu_t_0,"",@"SHT_CUDA_INFO"
	.sectionflags	@""
	.align	4


	//----- nvinfo : EIATTR_CUDA_API_VERSION
	.align		4
        /*0000*/ 	.byte	0x04, 0x37
        /*0002*/ 	.short	(.L_7 - .L_6)
.L_6:
        /*0004*/ 	.word	0x00000080


	//----- nvinfo : EIATTR_PARAM_CBANK
	.align		4
.L_7:
        /*0008*/ 	.byte	0x04, 0x0a
        /*000a*/ 	.short	(.L_9 - .L_8)
	.align		4
.L_8:
        /*000c*/ 	.word	index@(.nv.constant0.model_triton_tem_fused_addmm_relu_t_0)
        /*0010*/ 	.short	0x0160
        /*0012*/ 	.short	0x0030


	//----- nvinfo : EIATTR_CBANK_PARAM_SIZE
	.align		4
.L_9:
        /*0014*/ 	.byte	0x03, 0x19
        /*0016*/ 	.short	0x0030


	//----- nvinfo : EIATTR_KPARAM_INFO
	.align		4
        /*0018*/ 	.byte	0x04, 0x17
        /*001a*/ 	.short	(.L_11 - .L_10)
.L_10:
        /*001c*/ 	.word	0x00000000
        /*0020*/ 	.short	0x0005
        /*0022*/ 	.short	0x0028
        /*0024*/ 	.byte	0x00, 0xf4, 0x21, 0x00


	//----- nvinfo : EIATTR_KPARAM_INFO
	.align		4
.L_11:
        /*0028*/ 	.byte	0x04, 0x17
        /*002a*/ 	.short	(.L_13 - .L_12)
.L_12:
        /*002c*/ 	.word	0x00000000
        /*0030*/ 	.short	0x0004
        /*0032*/ 	.short	0x0020
        /*0034*/ 	.byte	0x00, 0xf0, 0x11, 0x00


	//----- nvinfo : EIATTR_KPARAM_INFO
	.align		4
.L_13:
        /*0038*/ 	.byte	0x04, 0x17
        /*003a*/ 	.short	(.L_15 - .L_14)
.L_14:
        /*003c*/ 	.word	0x00000000
        /*0040*/ 	.short	0x0003
        /*0042*/ 	.short	0x0018
        /*0044*/ 	.byte	0x00, 0xf4, 0x21, 0x00


	//----- nvinfo : EIATTR_KPARAM_INFO
	.align		4
.L_15:
        /*0048*/ 	.byte	0x04, 0x17
        /*004a*/ 	.short	(.L_17 - .L_16)
.L_16:
        /*004c*/ 	.word	0x00000000
        /*0050*/ 	.short	0x0002
        /*0052*/ 	.short	0x0010
        /*0054*/ 	.byte	0x00, 0xf4, 0x21, 0x00


	//----- nvinfo : EIATTR_KPARAM_INFO
	.align		4
.L_17:
        /*0058*/ 	.byte	0x04, 0x17
        /*005a*/ 	.short	(.L_19 - .L_18)
.L_18:
        /*005c*/ 	.word	0x00000000
        /*0060*/ 	.short	0x0001
        /*0062*/ 	.short	0x0008
        /*0064*/ 	.byte	0x00, 0xf4, 0x21, 0x00


	//----- nvinfo : EIATTR_KPARAM_INFO
	.align		4
.L_19:
        /*0068*/ 	.byte	0x04, 0x17
        /*006a*/ 	.short	(.L_21 - .L_20)
.L_20:
        /*006c*/ 	.word	0x00000000
        /*0070*/ 	.short	0x0000
        /*0072*/ 	.short	0x0000
        /*0074*/ 	.byte	0x00, 0xf4, 0x21, 0x00


	//----- nvinfo : EIATTR_MAXREG_COUNT
	.align		4
.L_21:
        /*0078*/ 	.byte	0x03, 0x1b
        /*007a*/ 	.short	0x00ff


	//----- nvinfo : EIATTR_UNUSED_LOAD_BYTE_OFFSET
	.align		4
        /*007c*/ 	.byte	0x04, 0x44
        /*007e*/ 	.short	(.L_23 - .L_22)


	//   ....[0]....
.L_22:
        /*0080*/ 	.word	0x00000eb0
        /*0084*/ 	.word	0x0000fff0


	//   ....[1]....
        /*0088*/ 	.word	0x000011d0
        /*008c*/ 	.word	0x0000ff0f


	//----- nvinfo : EIATTR_COOP_GROUP_MASK_REGIDS
	.align		4
.L_23:
        /*0090*/ 	.byte	0x04, 0x29
        /*0092*/ 	.short	(.L_25 - .L_24)


	//   ....[0]....
.L_24:
        /*0094*/ 	.word	0xffffffff


	//   ....[1]....
        /*0098*/ 	.word	0xffffffff


	//   ....[2]....
        /*009c*/ 	.word	0xffffffff


	//   ....[3]....
        /*00a0*/ 	.word	0xffffffff


	//   ....[4]....
        /*00a4*/ 	.word	0xffffffff


	//   ....[5]....
        /*00a8*/ 	.word	0xffffffff


	//   ....[6]....
        /*00ac*/ 	.word	0xffffffff


	//   ....[7]....
        /*00b0*/ 	.word	0xffffffff


	//   ....[8]....
        /*00b4*/ 	.word	0xffffffff


	//   ....[9]....
        /*00b8*/ 	.word	0xffffffff


	//   ....[10]....
        /*00bc*/ 	.word	0xffffffff


	//   ....[11]....
        /*00c0*/ 	.word	0xffffffff


	//   ....[12]....
        /*00c4*/ 	.word	0xffffffff


	//   ....[13]....
        /*00c8*/ 	.word	0xffffffff


	//   ....[14]....
        /*00cc*/ 	.word	0xffffffff


	//   ....[15]....
        /*00d0*/ 	.word	0xffffffff


	//----- nvinfo : EIATTR_COOP_GROUP_INSTR_OFFSETS
	.align		4
.L_25:
        /*00d4*/ 	.byte	0x04, 0x28
        /*00d6*/ 	.short	(.L_27 - .L_26)


	//   ....[0]....
.L_26:
        /*00d8*/ 	.word	0x00000be0


	//   ....[1]....
        /*00dc*/ 	.word	0x00000bf0


	//   ....[2]....
        /*00e0*/ 	.word	0x00000c00


	//   ....[3]....
        /*00e4*/ 	.word	0x00000c10


	//   ....[4]....
        /*00e8*/ 	.word	0x00000c20


	//   ....[5]....
        /*00ec*/ 	.word	0x00000c30


	//   ....[6]....
        /*00f0*/ 	.word	0x00000c40


	//   ....[7]....
        /*00f4*/ 	.word	0x00000c50


	//   ....[8]....
        /*00f8*/ 	.word	0x00001800


	//   ....[9]....
        /*00fc*/ 	.word	0x00001830


	//   ....[10]....
        /*0100*/ 	.word	0x00001850


	//   ....[11]....
        /*0104*/ 	.word	0x00001870


	//   ....[12]....
        /*0108*/ 	.word	0x00001880


	//   ....[13]....
        /*010c*/ 	.word	0x00001890


	//   ....[14]....
        /*0110*/ 	.word	0x000018a0


	//   ....[15]....
        /*0114*/ 	.word	0x000018b0


	//----- nvinfo : EIATTR_EXIT_INSTR_OFFSETS
	.align		4
.L_27:
        /*0118*/ 	.byte	0x04, 0x1c
        /*011a*/ 	.short	(.L_29 - .L_28)


	//   ....[0]....
.L_28:
        /*011c*/ 	.word	0x00000030


	//   ....[1]....
        /*0120*/ 	.word	0x000019a0


	//   ....[2]....
        /*0124*/ 	.word	0x000019c0


	//----- nvinfo : EIATTR_REQNTID
	.align		4
.L_29:
        /*0128*/ 	.byte	0x04, 0x10
        /*012a*/ 	.short	(.L_31 - .L_30)
.L_30:
        /*012c*/ 	.word	0x00000020
        /*0130*/ 	.word	0x00000001
        /*0134*/ 	.word	0x00000001
.L_31:


//--------------------- .nv.callgraph             --------------------------
	.section	.nv.callgraph,"",@"SHT_CUDA_CALLGRAPH"
	.align	4
	.sectionentsize	8
	.align		4
        /*0000*/ 	.word	0x00000000
	.align		4
        /*0004*/ 	.word	0xffffffff
	.align		4
        /*0008*/ 	.word	0x00000000
	.align		4
        /*000c*/ 	.word	0xfffffffe
	.align		4
        /*0010*/ 	.word	0x00000000
	.align		4
        /*0014*/ 	.word	0xfffffffd
	.align		4
        /*0018*/ 	.word	0x00000000
	.align		4
        /*001c*/ 	.word	0xfffffffc


//--------------------- .nv.rel.action            --------------------------
	.section	.nv.rel.action,"",@"SHT_CUDA_RELOCINFO"
	.align	8
	.sectionentsize	8
        /*0000*/ 	.byte	0x73, 0x00, 0x00, 0x00, 0x00, 0x00, 0x00, 0x00, 0x00, 0x00, 0x00, 0x11, 0x25, 0x00, 0x05, 0x36


//--------------------- .nv.constant0.model_triton_tem_fused_addmm_relu_t_0 --------------------------
	.section	.nv.constant0.model_triton_tem_fused_addmm_relu_t_0,"a",@progbits
	.sectionflags	@""
	.align	4
.nv.constant0.model_triton_tem_fused_addmm_relu_t_0:
	.zero		400


//--------------------- .text.model_triton_tem_fused_addmm_relu_t_0 --------------------------
	.section	.text.model_triton_tem_fused_addmm_relu_t_0,"ax",@progbits
	.sectionflags	@"SHF_BARRIERS=1"
	.sectioninfo	@"SHI_REGISTERS=74"
	.align	128
        .global         model_triton_tem_fused_addmm_relu_t_0
        .type           model_triton_tem_fused_addmm_relu_t_0,@function
        .size           model_triton_tem_fused_addmm_relu_t_0,(.L_x_1 - model_triton_tem_fused_addmm_relu_t_0)
        .other          model_triton_tem_fused_addmm_relu_t_0,@"STO_CUDA_ENTRY STV_DEFAULT"
model_triton_tem_fused_addmm_relu_t_0:
.text.model_triton_tem_fused_addmm_relu_t_0:
[----:B------:R-:W-:Y:S02]  /*0000*/  MOV R1, c[0x0][0x28] ;  /* 0x00000a0000017a02 */ /* 0x000fe40000000f00 */
[----:B------:R-:W-:-:S04]  /*0010*/  MOV R0, c[0x0][0x180] ;  /* 0x0000600000007a02 */ /* 0x000fc80000000f00 */
[----:B------:R-:W-:-:S13]  /*0020*/  LOP3.LUT P0, RZ, R0, 0xfffffff, RZ, 0xc0, !PT ;  /* 0x0fffffff00ff7812 */ /* 0x000fda000780c0ff */
[----:B------:R-:W-:Y:S05]  /*0030*/  @!P0 EXIT ;  /* 0x000000000000894d */ /* 0x000fea0003800000 */
[----:B------:R-:W0:Y:S01]  /*0040*/  S2R R11, SR_CTAID.X ;  /* 0x00000000000b7919 */ /* 0x000e220000002500 */
[----:B------:R-:W-:Y:S01]  /*0050*/  IADD3 R0, R0, 0xf, RZ ;  /* 0x0000000f00007810 */ /* 0x000fe20007ffe0ff */
[----:B------:R-:W-:Y:S01]  /*0060*/  CS2R R26, SRZ ;  /* 0x00000000001a7805 */ /* 0x000fe2000001ff00 */
[----:B------:R-:W-:Y:S01]  /*0070*/  IABS R10, c[0x0][0x180] ;  /* 0x00006000000a7a13 */ /* 0x000fe20000000000 */
[----:B------:R-:W1:Y:S01]  /*0080*/  S2R R65, SR_TID.X ;  /* 0x0000000000417919 */ /* 0x000e620000002100 */
[----:B------:R-:W-:Y:S01]  /*0090*/  SHF.R.S32.HI R3, RZ, 0x1f, R0 ;  /* 0x0000001fff037819 */ /* 0x000fe20000011400 */
[----:B------:R-:W-:Y:S01]  /*00a0*/  CS2R R24, SRZ ;  /* 0x0000000000187805 */ /* 0x000fe2000001ff00 */
[----:B------:R-:W-:Y:S01]  /*00b0*/  MOV R39, 0x4 ;  /* 0x0000000400277802 */ /* 0x000fe20000000f00 */
[----:B------:R-:W-:Y:S01]  /*00c0*/  CS2R R20, SRZ ;  /* 0x0000000000147805 */ /* 0x000fe2000001ff00 */
[----:B------:R-:W-:Y:S01]  /*00d0*/  LEA.HI R3, R3, R0, RZ, 0x4 ;  /* 0x0000000003037211 */ /* 0x000fe200078f20ff */
[----:B------:R-:W-:Y:S01]  /*00e0*/  CS2R R22, SRZ ;  /* 0x0000000000167805 */ /* 0x000fe2000001ff00 */
[----:B------:R-:W-:Y:S01]  /*00f0*/  ULDC.64 UR4, c[0x0][0x118] ;  /* 0x0000460000047ab9 */ /* 0x000fe20000000a00 */
[----:B0-----:R-:W-:-:S02]  /*0100*/  LOP3.LUT R4, R11, 0x7ffffff8, RZ, 0xc0, !PT ;  /* 0x7ffffff80b047812 */ /* 0x001fc400078ec0ff */
[----:B------:R-:W-:Y:S02]  /*0110*/  IABS R7, R11 ;  /* 0x0000000b00077213 */ /* 0x000fe40000000000 */
[----:B------:R-:W-:Y:S02]  /*0120*/  LEA.HI.SX32 R3, R3, -R4, 0x1c ;  /* 0x8000000403037211 */ /* 0x000fe400078fe2ff */
[----:B------:R-:W-:Y:S02]  /*0130*/  ISETP.GE.AND P1, PT, R11, RZ, PT ;  /* 0x000000ff0b00720c */ /* 0x000fe40003f26270 */
[----:B------:R-:W-:Y:S02]  /*0140*/  IMNMX R6, R3, 0x8, PT ;  /* 0x0000000803067817 */ /* 0x000fe40003800200 */
[----:B-1----:R-:W-:Y:S02]  /*0150*/  SHF.R.U32.HI R29, RZ, 0x2, R65 ;  /* 0x00000002ff1d7819 */ /* 0x002fe40000011641 */
[----:B------:R-:W-:-:S02]  /*0160*/  IABS R13, R6 ;  /* 0x00000006000d7213 */ /* 0x000fc40000000000 */
[--C-:B------:R-:W-:Y:S02]  /*0170*/  SHF.R.U32.HI R66, RZ, 0x2, R65.reuse ;  /* 0x00000002ff427819 */ /* 0x100fe40000011641 */
[----:B------:R-:W0:Y:S01]  /*0180*/  I2F.RP R0, R13 ;  /* 0x0000000d00007306 */ /* 0x000e220000209400 */
[----:B------:R-:W-:Y:S02]  /*0190*/  SGXT.U32 R29, R29, 0x1 ;  /* 0x000000011d1d781a */ /* 0x000fe40000000000 */
[----:B------:R-:W-:Y:S02]  /*01a0*/  LOP3.LUT R66, R66, 0x6, RZ, 0xc0, !PT ;  /* 0x0000000642427812 */ /* 0x000fe400078ec0ff */
[----:B------:R-:W-:Y:S02]  /*01b0*/  LOP3.LUT R42, R65, 0x4, RZ, 0xc0, !PT ;  /* 0x00000004412a7812 */ /* 0x000fe400078ec0ff */
[----:B------:R-:W-:Y:S02]  /*01c0*/  SHF.R.U32.HI R28, RZ, 0x3, R65 ;  /* 0x00000003ff1c7819 */ /* 0x000fe40000011641 */
[----:B------:R-:W-:-:S02]  /*01d0*/  SHF.L.U32 R37, R42, 0x1, RZ ;  /* 0x000000012a257819 */ /* 0x000fc400000006ff */
[----:B------:R-:W-:Y:S01]  /*01e0*/  SGXT.U32 R28, R28, 0x2 ;  /* 0x000000021c1c781a */ /* 0x000fe20000000000 */
[----:B0-----:R-:W0:Y:S02]  /*01f0*/  MUFU.RCP R0, R0 ;  /* 0x0000000000007308 */ /* 0x001e240000001000 */
[----:B0-----:R-:W-:-:S06]  /*0200*/  IADD3 R2, R0, 0xffffffe, RZ ;  /* 0x0ffffffe00027810 */ /* 0x001fcc0007ffe0ff */
[----:B------:R0:W1:Y:S02]  /*0210*/  F2I.FTZ.U32.TRUNC.NTZ R3, R2 ;  /* 0x0000000200037305 */ /* 0x000064000021f000 */
[----:B0-----:R-:W-:Y:S02]  /*0220*/  MOV R2, RZ ;  /* 0x000000ff00027202 */ /* 0x001fe40000000f00 */
[----:B-1----:R-:W-:-:S05]  /*0230*/  IADD3 R8, RZ, -R3, RZ ;  /* 0x80000003ff087210 */ /* 0x002fca0007ffe0ff */
[----:B------:R-:W-:Y:S01]  /*0240*/  IMAD R5, R8, R13, RZ ;  /* 0x0000000d08057224 */ /* 0x000fe200078e02ff */
[----:B------:R-:W-:-:S03]  /*0250*/  IABS R8, R6 ;  /* 0x0000000600087213 */ /* 0x000fc60000000000 */
[----:B------:R-:W-:Y:S01]  /*0260*/  IMAD.HI.U32 R3, R3, R5, R2 ;  /* 0x0000000503037227 */ /* 0x000fe200078e0002 */
[----:B------:R-:W-:-:S03]  /*0270*/  LOP3.LUT R2, R11, 0x7, RZ, 0xc0, !PT ;  /* 0x000000070b027812 */ /* 0x000fc600078ec0ff */
[----:B------:R-:W-:Y:S01]  /*0280*/  IMAD.MOV R8, RZ, RZ, -R8 ;  /* 0x000000ffff087224 */ /* 0x000fe200078e0a08 */
[----:B------:R-:W-:Y:S01]  /*0290*/  IABS R2, R2 ;  /* 0x0000000200027213 */ /* 0x000fe20000000000 */
[----:B------:R-:W-:-:S04]  /*02a0*/  IMAD.HI.U32 R0, R3, R7, RZ ;  /* 0x0000000703007227 */ /* 0x000fc800078e00ff */
[----:B------:R-:W-:Y:S02]  /*02b0*/  IMAD R0, R0, R8, R7 ;  /* 0x0000000800007224 */ /* 0x000fe400078e0207 */
[----:B------:R-:W0:Y:S01]  /*02c0*/  I2F.RP R7, R10 ;  /* 0x0000000a00077306 */ /* 0x000e220000209400 */
[----:B------:R-:W-:Y:S02]  /*02d0*/  IMAD.HI.U32 R3, R3, R2, RZ ;  /* 0x0000000203037227 */ /* 0x000fe400078e00ff */
[----:B------:R-:W-:Y:S02]  /*02e0*/  ISETP.GT.U32.AND P0, PT, R13, R0, PT ;  /* 0x000000000d00720c */ /* 0x000fe40003f04070 */
[----:B------:R-:W-:-:S05]  /*02f0*/  IMAD R8, R3, R8, R2 ;  /* 0x0000000803087224 */ /* 0x000fca00078e0202 */
[----:B------:R-:W-:-:S06]  /*0300*/  ISETP.GT.U32.AND P2, PT, R13, R8, PT ;  /* 0x000000080d00720c */ /* 0x000fcc0003f44070 */
[----:B------:R-:W-:Y:S01]  /*0310*/  @!P0 IADD3 R0, R0, -R13, RZ ;  /* 0x8000000d00008210 */ /* 0x000fe20007ffe0ff */
[----:B0-----:R-:W0:Y:S03]  /*0320*/  MUFU.RCP R7, R7 ;  /* 0x0000000700077308 */ /* 0x001e260000001000 */
[----:B------:R-:W-:-:S03]  /*0330*/  ISETP.GT.U32.AND P0, PT, R13, R0, PT ;  /* 0x000000000d00720c */ /* 0x000fc60003f04070 */
[----:B------:R-:W-:Y:S01]  /*0340*/  @!P2 IMAD.IADD R8, R8, 0x1, -R13 ;  /* 0x000000010808a824 */ /* 0x000fe200078e0a0d */
[----:B------:R-:W-:-:S09]  /*0350*/  @!P2 IADD3 R3, R3, 0x1, RZ ;  /* 0x000000010303a810 */ /* 0x000fd20007ffe0ff */
[-C--:B------:R-:W-:Y:S02]  /*0360*/  @!P0 IADD3 R0, R0, -R13.reuse, RZ ;  /* 0x8000000d00008210 */ /* 0x080fe40007ffe0ff */
[----:B0-----:R-:W-:Y:S02]  /*0370*/  IADD3 R5, R7, 0xffffffe, RZ ;  /* 0x0ffffffe07057810 */ /* 0x001fe40007ffe0ff */
[----:B------:R-:W-:Y:S02]  /*0380*/  ISETP.NE.AND P0, PT, R6, RZ, PT ;  /* 0x000000ff0600720c */ /* 0x000fe40003f05270 */
[----:B------:R-:W-:Y:S02]  /*0390*/  LOP3.LUT R7, RZ, R6, RZ, 0x33, !PT ;  /* 0x00000006ff077212 */ /* 0x000fe400078e33ff */
[----:B------:R-:W-:Y:S01]  /*03a0*/  @!P1 IADD3 R0, -R0, RZ, RZ ;  /* 0x000000ff00009210 */ /* 0x000fe20007ffe1ff */
[----:B------:R-:W0:Y:S01]  /*03b0*/  F2I.FTZ.U32.TRUNC.NTZ R5, R5 ;  /* 0x0000000500057305 */ /* 0x000e22000021f000 */
[----:B------:R-:W-:-:S02]  /*03c0*/  ISETP.GE.U32.AND P1, PT, R8, R13, PT ;  /* 0x0000000d0800720c */ /* 0x000fc40003f26070 */
[----:B------:R-:W-:Y:S02]  /*03d0*/  SEL R9, R7, R0, !P0 ;  /* 0x0000000007097207 */ /* 0x000fe40004000000 */
[----:B------:R-:W-:Y:S02]  /*03e0*/  LOP3.LUT R6, R6, 0x7, R11, 0x78, !PT ;  /* 0x0000000706067812 */ /* 0x000fe400078e780b */
[----:B------:R-:W-:Y:S01]  /*03f0*/  LOP3.LUT R8, RZ, c[0x0][0x180], RZ, 0x33, !PT ;  /* 0x00006000ff087a12 */ /* 0x000fe200078e33ff */
[----:B------:R-:W-:Y:S01]  /*0400*/  IMAD.IADD R9, R4, 0x1, R9 ;  /* 0x0000000104097824 */ /* 0x000fe200078e0209 */
[----:B------:R-:W-:Y:S02]  /*0410*/  MOV R4, RZ ;  /* 0x000000ff00047202 */ /* 0x000fe40000000f00 */
[----:B------:R-:W-:Y:S02]  /*0420*/  ISETP.GE.AND P3, PT, R6, RZ, PT ;  /* 0x000000ff0600720c */ /* 0x000fe40003f66270 */
[----:B------:R-:W-:-:S02]  /*0430*/  SHF.L.U32 R2, R9, 0x4, RZ ;  /* 0x0000000409027819 */ /* 0x000fc400000006ff */
[----:B------:R-:W-:Y:S02]  /*0440*/  @P1 IADD3 R3, R3, 0x1, RZ ;  /* 0x0000000103031810 */ /* 0x000fe40007ffe0ff */
[----:B------:R-:W-:Y:S02]  /*0450*/  LOP3.LUT R2, R2, R66, R29, 0xfe, !PT ;  /* 0x0000004202027212 */ /* 0x000fe400078efe1d */
[----:B0-----:R-:W-:Y:S02]  /*0460*/  IADD3 R9, RZ, -R5, RZ ;  /* 0x80000005ff097210 */ /* 0x001fe40007ffe0ff */
[----:B------:R-:W-:Y:S02]  /*0470*/  LOP3.LUT R0, R2, 0x8, RZ, 0xfc, !PT ;  /* 0x0000000802007812 */ /* 0x000fe400078efcff */
[----:B------:R-:W-:Y:S01]  /*0480*/  IABS R15, R2 ;  /* 0x00000002000f7213 */ /* 0x000fe20000000000 */
[----:B------:R-:W-:Y:S01]  /*0490*/  IMAD R9, R9, R10, RZ ;  /* 0x0000000a09097224 */ /* 0x000fe200078e02ff */
[----:B------:R-:W-:-:S02]  /*04a0*/  IABS R12, R0 ;  /* 0x00000000000c7213 */ /* 0x000fc40000000000 */
[----:B------:R-:W-:Y:S01]  /*04b0*/  @!P3 IADD3 R3, -R3, RZ, RZ ;  /* 0x000000ff0303b210 */ /* 0x000fe20007ffe1ff */
[----:B------:R-:W-:Y:S01]  /*04c0*/  IMAD.HI.U32 R4, R5, R9, R4 ;  /* 0x0000000905047227 */ /* 0x000fe200078e0004 */
[----:B------:R-:W-:Y:S02]  /*04d0*/  MOV R9, R12 ;  /* 0x0000000c00097202 */ /* 0x000fe40000000f00 */
[----:B------:R-:W-:Y:S02]  /*04e0*/  ISETP.GE.AND P3, PT, R0, RZ, PT ;  /* 0x000000ff0000720c */ /* 0x000fe40003f66270 */
[----:B------:R-:W-:Y:S01]  /*04f0*/  SEL R17, R7, R3, !P0 ;  /* 0x0000000307117207 */ /* 0x000fe20004000000 */
[----:B------:R-:W-:Y:S01]  /*0500*/  IMAD.HI.U32 R5, R4, R15, RZ ;  /* 0x0000000f04057227 */ /* 0x000fe200078e00ff */
[----:B------:R-:W-:Y:S02]  /*0510*/  ISETP.GE.AND P5, PT, R2, RZ, PT ;  /* 0x000000ff0200720c */ /* 0x000fe40003fa6270 */
[----:B------:R-:W-:Y:S01]  /*0520*/  ISETP.NE.AND P0, PT, R17, RZ, PT ;  /* 0x000000ff1100720c */ /* 0x000fe20003f05270 */
[----:B------:R-:W-:Y:S01]  /*0530*/  IMAD.HI.U32 R4, R4, R9, RZ ;  /* 0x0000000904047227 */ /* 0x000fe200078e00ff */
[----:B------:R-:W-:-:S02]  /*0540*/  IADD3 R5, -R5, RZ, RZ ;  /* 0x000000ff05057210 */ /* 0x000fc40007ffe1ff */
[----:B------:R-:W-:Y:S02]  /*0550*/  ISETP.LT.AND P1, PT, R2, c[0x0][0x180], !P0 ;  /* 0x0000600002007a0c */ /* 0x000fe40004721270 */
[----:B------:R-:W-:Y:S01]  /*0560*/  IADD3 R4, -R4, RZ, RZ ;  /* 0x000000ff04047210 */ /* 0x000fe20007ffe1ff */
[----:B------:R-:W-:Y:S01]  /*0570*/  IMAD R5, R10, R5, R15 ;  /* 0x000000050a057224 */ /* 0x000fe200078e020f */
[----:B------:R-:W-:-:S03]  /*0580*/  ISETP.LT.AND P0, PT, R0, c[0x0][0x180], !P0 ;  /* 0x0000600000007a0c */ /* 0x000fc60004701270 */
[C---:B------:R-:W-:Y:S01]  /*0590*/  IMAD R4, R10.reuse, R4, R9 ;  /* 0x000000040a047224 */ /* 0x040fe200078e0209 */
[----:B------:R-:W-:-:S04]  /*05a0*/  ISETP.GT.U32.AND P4, PT, R10, R5, PT ;  /* 0x000000050a00720c */ /* 0x000fc80003f84070 */
[----:B------:R-:W-:-:S05]  /*05b0*/  ISETP.GT.U32.AND P2, PT, R10, R4, PT ;  /* 0x000000040a00720c */ /* 0x000fca0003f44070 */
[----:B------:R-:W-:Y:S02]  /*05c0*/  @P0 MOV R6, 0x0 ;  /* 0x0000000000060802 */ /* 0x000fe40000000f00 */
[----:B------:R-:W-:Y:S02]  /*05d0*/  @P0 MOV R7, 0x14f00000 ;  /* 0x14f0000000070802 */ /* 0x000fe40000000f00 */
[----:B------:R-:W-:Y:S01]  /*05e0*/  @!P4 IADD3 R5, R5, -R10, RZ ;  /* 0x8000000a0505c210 */ /* 0x000fe20007ffe0ff */
[----:B------:R0:W1:Y:S03]  /*05f0*/  @P0 R2UR UR8, R6 ;  /* 0x00000000060803c2 */ /* 0x00006600000e0000 */
[----:B------:R-:W-:Y:S01]  /*0600*/  @!P2 IMAD.IADD R4, R4, 0x1, -R10 ;  /* 0x000000010404a824 */ /* 0x000fe200078e0a0a */
[----:B------:R-:W-:-:S04]  /*0610*/  ISETP.GT.U32.AND P4, PT, R10, R5, PT ;  /* 0x000000050a00720c */ /* 0x000fc80003f84070 */
[----:B------:R-:W-:Y:S01]  /*0620*/  ISETP.GT.U32.AND P2, PT, R10, R4, PT ;  /* 0x000000040a00720c */ /* 0x000fe20003f44070 */
[----:B------:R0:W1:Y:S08]  /*0630*/  @P0 R2UR UR9, R7 ;  /* 0x00000000070903c2 */ /* 0x00007000000e0000 */
[----:B------:R-:W-:Y:S01]  /*0640*/  @!P4 IADD3 R5, R5, -R10, RZ ;  /* 0x8000000a0505c210 */ /* 0x000fe20007ffe0ff */
[----:B0-----:R-:W-:-:S03]  /*0650*/  CS2R R6, SRZ ;  /* 0x0000000000067805 */ /* 0x001fc6000001ff00 */
[----:B------:R-:W-:Y:S02]  /*0660*/  @!P2 IADD3 R4, R4, -R10, RZ ;  /* 0x8000000a0404a210 */ /* 0x000fe40007ffe0ff */
[----:B------:R-:W-:Y:S01]  /*0670*/  ISETP.NE.AND P2, PT, RZ, c[0x0][0x180], PT ;  /* 0x00006000ff007a0c */ /* 0x000fe20003f45270 */
[----:B------:R-:W-:Y:S01]  /*0680*/  CS2R R10, SRZ ;  /* 0x00000000000a7805 */ /* 0x000fe2000001ff00 */
[----:B------:R-:W-:Y:S01]  /*0690*/  MOV R3, R4 ;  /* 0x0000000400037202 */ /* 0x000fe20000000f00 */
[----:B------:R-:W-:Y:S01]  /*06a0*/  @P1 IMAD.MOV.U32 R4, RZ, RZ, 0x0 ;  /* 0x00000000ff041424 */ /* 0x000fe200078e00ff */
[----:B------:R-:W-:Y:S02]  /*06b0*/  MOV R9, R5 ;  /* 0x0000000500097202 */ /* 0x000fe40000000f00 */
[----:B------:R-:W-:Y:S01]  /*06c0*/  @P1 MOV R5, 0x14f00000 ;  /* 0x14f0000000051802 */ /* 0x000fe20000000f00 */
[----:B------:R-:W-:Y:S01]  /*06d0*/  @!P3 IMAD.MOV R3, RZ, RZ, -R3 ;  /* 0x000000ffff03b224 */ /* 0x000fe200078e0a03 */
[----:B------:R-:W-:Y:S01]  /*06e0*/  @!P5 IADD3 R9, -R9, RZ, RZ ;  /* 0x000000ff0909d210 */ /* 0x000fe20007ffe1ff */
[----:B------:R0:W2:Y:S03]  /*06f0*/  @P1 R2UR UR6, R4 ;  /* 0x00000000040613c2 */ /* 0x0000a600000e0000 */
[----:B------:R-:W-:-:S02]  /*0700*/  SEL R32, R8, R3, !P2 ;  /* 0x0000000308207207 */ /* 0x000fc40005000000 */
[----:B------:R-:W-:Y:S02]  /*0710*/  SHF.L.U32 R3, R65, 0x1, RZ ;  /* 0x0000000141037819 */ /* 0x000fe400000006ff */
[----:B------:R-:W-:Y:S01]  /*0720*/  SEL R14, R8, R9, !P2 ;  /* 0x00000009080e7207 */ /* 0x000fe20005000000 */
[----:B------:R0:W2:Y:S01]  /*0730*/  @P1 R2UR UR7, R5 ;  /* 0x00000000050713c2 */ /* 0x0000a200000e0000 */
[----:B------:R-:W-:Y:S01]  /*0740*/  LOP3.LUT R60, R3, 0x6, RZ, 0xc0, !PT ;  /* 0x00000006033c7812 */ /* 0x000fe200078ec0ff */
[----:B------:R-:W-:Y:S01]  /*0750*/  CS2R R8, SRZ ;  /* 0x0000000000087805 */ /* 0x000fe2000001ff00 */
[----:B------:R-:W-:Y:S02]  /*0760*/  SHF.L.U32 R3, R65, 0x2, RZ ;  /* 0x0000000241037819 */ /* 0x000fe400000006ff */
[----:B------:R-:W-:Y:S02]  /*0770*/  LOP3.LUT R41, R60, R37, RZ, 0xfc, !PT ;  /* 0x000000253c297212 */ /* 0x000fe400078efcff */
[----:B------:R-:W-:Y:S01]  /*0780*/  LOP3.LUT R40, R3, 0xc, RZ, 0xc0, !PT ;  /* 0x0000000c03287812 */ /* 0x000fe200078ec0ff */
[----:B0-----:R-:W-:Y:S01]  /*0790*/  CS2R R4, SRZ ;  /* 0x0000000000047805 */ /* 0x001fe2000001ff00 */
[----:B------:R-:W-:Y:S01]  /*07a0*/  ISETP.GE.U32.AND P4, PT, R41, 0xa, PT ;  /* 0x0000000a2900780c */ /* 0x000fe20003f86070 */
[----:B------:R-:W-:Y:S01]  /*07b0*/  IMAD R12, R28, 0xa, R41 ;  /* 0x0000000a1c0c7824 */ /* 0x000fe200078e0229 */
[----:B------:R-:W-:-:S02]  /*07c0*/  LOP3.LUT R3, R40, 0x2, RZ, 0xfc, !PT ;  /* 0x0000000228037812 */ /* 0x000fc400078efcff */
[----:B------:R-:W-:Y:S01]  /*07d0*/  ISETP.GE.U32.AND P2, PT, R40, 0xa, PT ;  /* 0x0000000a2800780c */ /* 0x000fe20003f46070 */
[--C-:B------:R-:W-:Y:S01]  /*07e0*/  IMAD R15, R14, 0xa, R40.reuse ;  /* 0x0000000a0e0f7824 */ /* 0x100fe200078e0228 */
[----:B------:R-:W-:Y:S01]  /*07f0*/  ISETP.GE.U32.AND P3, PT, R3, 0xa, PT ;  /* 0x0000000a0300780c */ /* 0x000fe20003f66070 */
[--C-:B------:R-:W-:Y:S02]  /*0800*/  IMAD R34, R32, 0xa, R3.reuse ;  /* 0x0000000a20227824 */ /* 0x100fe400078e0203 */
[----:B------:R-:W-:Y:S02]  /*0810*/  IMAD R30, R14, 0xa, R3 ;  /* 0x0000000a0e1e7824 */ /* 0x000fe400078e0203 */
[----:B------:R-:W-:Y:S02]  /*0820*/  IMAD R32, R32, 0xa, R40 ;  /* 0x0000000a20207824 */ /* 0x000fe400078e0228 */
[----:B------:R-:W-:-:S04]  /*0830*/  IMAD.WIDE R14, R15, R39, c[0x0][0x160] ;  /* 0x000058000f0e7625 */ /* 0x000fc800078e0227 */
[-C--:B------:R-:W-:Y:S01]  /*0840*/  IMAD.WIDE R30, R30, R39.reuse, c[0x0][0x160] ;  /* 0x000058001e1e7625 */ /* 0x080fe200078e0227 */
[----:B------:R0:W3:Y:S03]  /*0850*/  @!P2 LDG.E.64 R4, [R14.64] ;  /* 0x000000040e04a981 */ /* 0x0000e6000c1e1b00 */
[-C--:B------:R-:W-:Y:S01]  /*0860*/  IMAD.WIDE R32, R32, R39.reuse, c[0x0][0x160] ;  /* 0x0000580020207625 */ /* 0x080fe200078e0227 */
[----:B------:R4:W3:Y:S03]  /*0870*/  @!P3 LDG.E.64 R6, [R30.64] ;  /* 0x000000041e06b981 */ /* 0x0008e6000c1e1b00 */
[-C--:B------:R-:W-:Y:S01]  /*0880*/  IMAD.WIDE R34, R34, R39.reuse, c[0x0][0x160] ;  /* 0x0000580022227625 */ /* 0x080fe200078e0227 */
[----:B------:R5:W3:Y:S03]  /*0890*/  @!P2 LDG.E.64 R8, [R32.64] ;  /* 0x000000042008a981 */ /* 0x000ae6000c1e1b00 */
[-C--:B------:R-:W-:Y:S01]  /*08a0*/  IMAD.WIDE.U32 R12, R12, R39.reuse, c[0x0][0x168] ;  /* 0x00005a000c0c7625 */ /* 0x080fe200078e0027 */
[----:B------:R-:W3:Y:S04]  /*08b0*/  @!P3 LDG.E.64 R10, [R34.64] ;  /* 0x00000004220ab981 */ /* 0x000ee8000c1e1b00 */
[----:B------:R0:W3:Y:S04]  /*08c0*/  @!P4 LDG.E.64 R26, [R12.64] ;  /* 0x000000040c1ac981 */ /* 0x0000e8000c1e1b00 */
[----:B------:R0:W3:Y:S04]  /*08d0*/  @!P4 LDG.E.64 R24, [R12.64+0xa0] ;  /* 0x0000a0040c18c981 */ /* 0x0000e8000c1e1b00 */
[----:B------:R1:W3:Y:S04]  /*08e0*/  @!P4 LDG.E.64 R20, [R12.64+0x140] ;  /* 0x000140040c14c981 */ /* 0x0002e8000c1e1b00 */
[----:B------:R1:W3:Y:S01]  /*08f0*/  @!P4 LDG.E.64 R22, [R12.64+0x1e0] ;  /* 0x0001e0040c16c981 */ /* 0x0002e2000c1e1b00 */
[----:B------:R-:W-:Y:S01]  /*0900*/  IMAD R3, R17, 0x10, R40 ;  /* 0x0000001011037824 */ /* 0x000fe200078e0228 */
[----:B0-----:R-:W-:Y:S01]  /*0910*/  CS2R R14, SRZ ;  /* 0x00000000000e7805 */ /* 0x001fe2000001ff00 */
[----:B------:R-:W-:Y:S01]  /*0920*/  CS2R R16, SRZ ;  /* 0x0000000000107805 */ /* 0x000fe2000001ff00 */
[----:B------:R-:W-:Y:S01]  /*0930*/  CS2R R18, SRZ ;  /* 0x0000000000127805 */ /* 0x000fe2000001ff00 */
[----:B------:R-:W-:Y:S01]  /*0940*/  IMAD.WIDE.U32 R38, R3, R39, c[0x0][0x170] ;  /* 0x00005c0003267625 */ /* 0x000fe200078e0027 */
[----:B-1----:R-:W-:-:S04]  /*0950*/  CS2R R12, SRZ ;  /* 0x00000000000c7805 */ /* 0x002fc8000001ff00 */
[----:B--2---:R-:W2:Y:S04]  /*0960*/  @P1 LDG.E.EL.128 R16, desc[UR6][R38.64] ;  /* 0x0000000626101981 */ /* 0x004ea8200c2e1d00 */
[----:B------:R0:W2:Y:S01]  /*0970*/  @P0 LDG.E.EL.128 R12, desc[UR8][R38.64] ;  /* 0x00000008260c0981 */ /* 0x0000a2200c2e1d00 */
[----:B------:R-:W-:Y:S02]  /*0980*/  LOP3.LUT R29, R66, R29, RZ, 0xfc, !PT ;  /* 0x0000001d421d7212 */ /* 0x000fe400078efcff */
[----:B------:R-:W-:Y:S02]  /*0990*/  LEA R48, R41, 0x400, 0x2 ;  /* 0x0000040029307811 */ /* 0x000fe400078e10ff */
[----:B------:R-:W-:Y:S02]  /*09a0*/  LEA R29, R29, R40, 0x4 ;  /* 0x000000281d1d7211 */ /* 0x000fe400078e20ff */
[----:B------:R-:W-:-:S02]  /*09b0*/  LEA R28, R28, R48, 0x6 ;  /* 0x000000301c1c7211 */ /* 0x000fc400078e30ff */
[----:B-----5:R-:W-:Y:S02]  /*09c0*/  SHF.R.U32.HI R32, RZ, 0x1, R65 ;  /* 0x00000001ff207819 */ /* 0x020fe40000011641 */
[----:B------:R-:W-:Y:S02]  /*09d0*/  LOP3.LUT R36, R65, 0x1, RZ, 0xc0, !PT ;  /* 0x0000000141247812 */ /* 0x000fe400078ec0ff */
[----:B------:R-:W-:Y:S02]  /*09e0*/  SGXT.U32 R32, R32, 0x1 ;  /* 0x000000012020781a */ /* 0x000fe40000000000 */
[----:B----4-:R-:W-:Y:S02]  /*09f0*/  SHF.R.U32.HI R31, RZ, 0x1, R42 ;  /* 0x00000001ff1f7819 */ /* 0x010fe4000001162a */
[----:B------:R-:W-:Y:S02]  /*0a00*/  SHF.L.U32 R30, R36, 0x2, RZ ;  /* 0x00000002241e7819 */ /* 0x000fe400000006ff */
[----:B------:R-:W-:Y:S01]  /*0a10*/  LOP3.LUT R60, R37, 0x1, R60, 0xfe, !PT ;  /* 0x00000001253c7812 */ /* 0x000fe200078efe3c */
[----:B------:R-:W-:Y:S01]  /*0a20*/  IMAD R48, R41, 0x3c, R48 ;  /* 0x0000003c29307824 */ /* 0x000fe200078e0230 */
[----:B------:R-:W-:-:S02]  /*0a30*/  LOP3.LUT R30, R31, R30, R32, 0xfe, !PT ;  /* 0x0000001e1f1e7212 */ /* 0x000fc400078efe20 */
[----:B------:R-:W-:Y:S02]  /*0a40*/  ISETP.NE.AND P2, PT, R42, RZ, PT ;  /* 0x000000ff2a00720c */ /* 0x000fe40003f45270 */
[----:B------:R-:W-:Y:S02]  /*0a50*/  SHF.L.U32 R66, R66, 0x6, RZ ;  /* 0x0000000642427819 */ /* 0x000fe400000006ff */
[----:B------:R-:W-:Y:S02]  /*0a60*/  LEA R61, R60, 0x400, 0x6 ;  /* 0x000004003c3d7811 */ /* 0x000fe400078e30ff */
[----:B------:R-:W-:Y:S02]  /*0a70*/  ISETP.NE.AND P3, PT, R36, RZ, PT ;  /* 0x000000ff2400720c */ /* 0x000fe40003f65270 */
[----:B------:R-:W-:Y:S01]  /*0a80*/  SHF.L.U32 R60, R60, 0x6, RZ ;  /* 0x000000063c3c7819 */ /* 0x000fe200000006ff */
[----:B---3--:R1:W-:Y:S04]  /*0a90*/  STS.128 [R29.X4], R4 ;  /* 0x000000041d007388 */ /* 0x0083e80000004c00 */
[----:B------:R3:W-:Y:S04]  /*0aa0*/  STS.128 [R29.X4+0x200], R8 ;  /* 0x000200081d007388 */ /* 0x0007e80000004c00 */
[----:B------:R-:W-:Y:S04]  /*0ab0*/  STS.64 [R28], R26 ;  /* 0x0000001a1c007388 */ /* 0x000fe80000000a00 */
[----:B------:R-:W-:Y:S04]  /*0ac0*/  STS.64 [R28+0x100], R24 ;  /* 0x000100181c007388 */ /* 0x000fe80000000a00 */
[----:B------:R-:W-:Y:S04]  /*0ad0*/  STS.64 [R28+0x200], R20 ;  /* 0x000200141c007388 */ /* 0x000fe80000000a00 */
[----:B------:R-:W-:Y:S04]  /*0ae0*/  STS.64 [R28+0x300], R22 ;  /* 0x000300161c007388 */ /* 0x000fe80000000a00 */
[----:B------:R-:W-:Y:S01]  /*0af0*/  BAR.SYNC.DEFER_BLOCKING 0x0 ;  /* 0x0000000000007b1d */ /* 0x000fe20000010000 */
[----:B-1----:R-:W-:-:S02]  /*0b00*/  LOP3.LUT R4, R30, 0x18, R65, 0xf8, !PT ;  /* 0x000000181e047812 */ /* 0x002fc400078ef841 */
[----:B--2---:R-:W-:Y:S02]  /*0b10*/  SEL R37, R16, R18, !P2 ;  /* 0x0000001210257207 */ /* 0x004fe40005000000 */
[----:B0-----:R-:W-:Y:S02]  /*0b20*/  SEL R38, R18, R16, !P2 ;  /* 0x0000001012267207 */ /* 0x001fe40005000000 */
[----:B------:R-:W-:Y:S02]  /*0b30*/  SEL R49, R12, R14, !P2 ;  /* 0x0000000e0c317207 */ /* 0x000fe40005000000 */
[----:B------:R-:W-:Y:S02]  /*0b40*/  SEL R50, R14, R12, !P2 ;  /* 0x0000000c0e327207 */ /* 0x000fe40005000000 */
[----:B------:R-:W-:Y:S02]  /*0b50*/  SEL R7, R13, R15, !P2 ;  /* 0x0000000f0d077207 */ /* 0x000fe40005000000 */
[----:B---3--:R-:W-:-:S02]  /*0b60*/  SEL R8, R15, R13, !P2 ;  /* 0x0000000d0f087207 */ /* 0x008fc40005000000 */
[----:B------:R-:W-:Y:S02]  /*0b70*/  SEL R39, R17, R19, !P2 ;  /* 0x0000001311277207 */ /* 0x000fe40005000000 */
[----:B------:R-:W-:Y:S01]  /*0b80*/  SEL R44, R19, R17, !P2 ;  /* 0x00000011132c7207 */ /* 0x000fe20005000000 */
[----:B------:R-:W-:Y:S04]  /*0b90*/  LDS.128 R12, [R66+0x40] ;  /* 0x00004000420c7984 */ /* 0x000fe80000000c00 */
[----:B------:R-:W-:Y:S04]  /*0ba0*/  LDS.128 R28, [R48] ;  /* 0x00000000301c7984 */ /* 0x000fe80000000c00 */
[----:B------:R-:W-:Y:S04]  /*0bb0*/  LDS.128 R32, [R61] ;  /* 0x000000003d207984 */ /* 0x000fe80000000c00 */
[----:B------:R-:W-:Y:S01]  /*0bc0*/  LDS.128 R16, [R66+0x200] ;  /* 0x0002000042107984 */ /* 0x000fe20000000c00 */
[----:B------:R-:W-:-:S03]  /*0bd0*/  LOP3.LUT R5, R4, 0x4, RZ, 0x3c, !PT ;  /* 0x0000000404057812 */ /* 0x000fc600078e3cff */
[----:B------:R-:W-:Y:S04]  /*0be0*/  SHFL.IDX PT, R37, R37, R4, 0x1f ;  /* 0x00001f0425257589 */ /* 0x000fe800000e0000 */
[----:B------:R-:W0:Y:S04]  /*0bf0*/  SHFL.IDX PT, R38, R38, R5, 0x1f ;  /* 0x00001f0526267589 */ /* 0x000e2800000e0000 */
[----:B------:R-:W-:Y:S04]  /*0c00*/  SHFL.IDX PT, R39, R39, R4, 0x1f ;  /* 0x00001f0427277589 */ /* 0x000fe800000e0000 */
[----:B------:R-:W1:Y:S04]  /*0c10*/  SHFL.IDX PT, R6, R44, R5, 0x1f ;  /* 0x00001f052c067589 */ /* 0x000e6800000e0000 */
[----:B------:R-:W-:Y:S04]  /*0c20*/  SHFL.IDX PT, R7, R7, R4, 0x1f ;  /* 0x00001f0407077589 */ /* 0x000fe800000e0000 */
[----:B------:R-:W2:Y:S04]  /*0c30*/  SHFL.IDX PT, R8, R8, R5, 0x1f ;  /* 0x00001f0508087589 */ /* 0x000ea800000e0000 */
[----:B------:R-:W-:Y:S04]  /*0c40*/  SHFL.IDX PT, R49, R49, R4, 0x1f ;  /* 0x00001f0431317589 */ /* 0x000fe800000e0000 */
[----:B------:R-:W3:Y:S01]  /*0c50*/  SHFL.IDX PT, R50, R50, R5, 0x1f ;  /* 0x00001f0532327589 */ /* 0x000ee200000e0000 */
[----:B------:R-:W-:Y:S01]  /*0c60*/  SHF.R.U32.HI R10, RZ, 0x2, R65 ;  /* 0x00000002ff0a7819 */ /* 0x000fe20000011641 */
[----:B------:R-:W-:-:S02]  /*0c70*/  IMAD.SHL.U32 R9, R65, 0x2, RZ ;  /* 0x0000000241097824 */ /* 0x000fc400078e00ff */
[----:B------:R-:W4:Y:S01]  /*0c80*/  LDS.128 R40, [R66+0x240] ;  /* 0x0002400042287984 */ /* 0x000f220000000c00 */
[----:B------:R-:W-:-:S03]  /*0c90*/  SGXT.U32 R10, R10, 0x1 ;  /* 0x000000010a0a781a */ /* 0x000fc60000000000 */
[----:B------:R-:W5:Y:S01]  /*0ca0*/  LDS.128 R44, [R66] ;  /* 0x00000000422c7984 */ /* 0x000f620000000c00 */
[----:B------:R-:W-:Y:S02]  /*0cb0*/  LOP3.LUT R9, R9, 0x6, RZ, 0xc0, !PT ;  /* 0x0000000609097812 */ /* 0x000fe400078ec0ff */
[C---:B------:R-:W-:Y:S01]  /*0cc0*/  LOP3.LUT R64, R10.reuse, 0x18, R65, 0xf8, !PT ;  /* 0x000000180a407812 */ /* 0x040fe200078ef841 */
[----:B------:R-:W-:Y:S01]  /*0cd0*/  LDS.128 R52, [R66+0x250] ;  /* 0x0002500042347984 */ /* 0x000fe20000000c00 */
[----:B------:R-:W-:Y:S02]  /*0ce0*/  LOP3.LUT R10, R10, 0x1, R9, 0x1e, !PT ;  /* 0x000000010a0a7812 */ /* 0x000fe400078e1e09 */
[----:B------:R-:W-:Y:S01]  /*0cf0*/  LOP3.LUT R64, R64, R9, RZ, 0xfc, !PT ;  /* 0x0000000940407212 */ /* 0x000fe200078efcff */
[----:B------:R-:W-:Y:S01]  /*0d00*/  LDS.128 R56, [R66+0x10] ;  /* 0x0000100042387984 */ /* 0x000fe20000000c00 */
[----:B0-----:R-:W-:Y:S02]  /*0d10*/  FSEL R9, R38, R37, !P3 ;  /* 0x0000002526097208 */ /* 0x001fe40005800000 */
[----:B-1----:R-:W-:-:S02]  /*0d20*/  FSEL R11, R6, R39, !P3 ;  /* 0x00000027060b7208 */ /* 0x002fc40005800000 */
[----:B--2---:R-:W-:Y:S01]  /*0d30*/  FSEL R63, R7, R8, !P3 ;  /* 0x00000008073f7208 */ /* 0x004fe20005800000 */
[C---:B------:R-:W-:Y:S01]  /*0d40*/  FFMA R22, R12.reuse, R28, R9 ;  /* 0x0000001c0c167223 */ /* 0x040fe20000000009 */
[----:B---3--:R-:W-:Y:S01]  /*0d50*/  FSEL R51, R49, R50, !P3 ;  /* 0x0000003231337208 */ /* 0x008fe20005800000 */
[----:B------:R-:W-:Y:S01]  /*0d60*/  FFMA R20, R12, R32, R11 ;  /* 0x000000200c147223 */ /* 0x000fe2000000000b */
[----:B------:R-:W-:Y:S01]  /*0d70*/  FSEL R21, R37, R38, !P3 ;  /* 0x0000002625157208 */ /* 0x000fe20005800000 */
[C---:B------:R-:W-:Y:S01]  /*0d80*/  FFMA R12, R16.reuse, R32, R63 ;  /* 0x00000020100c7223 */ /* 0x040fe2000000003f */
[----:B------:R-:W-:Y:S01]  /*0d90*/  FSEL R23, R39, R6, !P3 ;  /* 0x0000000627177208 */ /* 0x000fe20005800000 */
[----:B------:R-:W-:Y:S01]  /*0da0*/  FFMA R16, R16, R28, R51 ;  /* 0x0000001c10107223 */ /* 0x000fe20000000033 */
[----:B------:R-:W-:Y:S01]  /*0db0*/  FSEL R25, R50, R49, !P3 ;  /* 0x0000003132197208 */ /* 0x000fe20005800000 */
[----:B------:R-:W-:Y:S01]  /*0dc0*/  LDS.128 R36, [R48+0x10] ;  /* 0x0000100030247984 */ /* 0x000fe20000000c00 */
[----:B------:R-:W-:Y:S01]  /*0dd0*/  FSEL R27, R8, R7, !P3 ;  /* 0x00000007081b7208 */ /* 0x000fe20005800000 */
[C---:B------:R-:W-:Y:S01]  /*0de0*/  FFMA R51, R13.reuse, R29, R22 ;  /* 0x0000001d0d337223 */ /* 0x040fe20000000016 */
[----:B------:R-:W-:Y:S01]  /*0df0*/  LOP3.LUT R65, R10, 0x18, R65, 0xf8, !PT ;  /* 0x000000180a417812 */ /* 0x000fe200078ef841 */
[----:B------:R-:W0:Y:S01]  /*0e00*/  LDS R49, [R60+0x410] ;  /* 0x000410003c317984 */ /* 0x000e220000000800 */
[----:B------:R-:W-:-:S03]  /*0e10*/  FFMA R13, R13, R33, R20 ;  /* 0x000000210d0d7223 */ /* 0x000fc60000000014 */
[----:B------:R-:W1:Y:S01]  /*0e20*/  LDS.128 R4, [R66+0x210] ;  /* 0x0002100042047984 */ /* 0x000e620000000c00 */
[----:B------:R-:W-:-:S03]  /*0e30*/  FFMA R63, R17, R33, R12 ;  /* 0x00000021113f7223 */ /* 0x000fc6000000000c */
[----:B------:R-:W2:Y:S01]  /*0e40*/  LDS.128 R8, [R66+0x50] ;  /* 0x0000500042087984 */ /* 0x000ea20000000c00 */
[C---:B------:R-:W-:Y:S01]  /*0e50*/  FFMA R12, R14.reuse, R30, R51 ;  /* 0x0000001e0e0c7223 */ /* 0x040fe20000000033 */
[-C--:B------:R-:W-:Y:S01]  /*0e60*/  FFMA R14, R14, R34.reuse, R13 ;  /* 0x000000220e0e7223 */ /* 0x080fe2000000000d */
[----:B------:R-:W-:Y:S01]  /*0e70*/  FFMA R17, R17, R29, R16 ;  /* 0x0000001d11117223 */ /* 0x000fe20000000010 */
[----:B------:R-:W-:Y:S01]  /*0e80*/  FFMA R16, R18, R34, R63 ;  /* 0x0000002212107223 */ /* 0x000fe2000000003f */
[C---:B------:R-:W-:Y:S01]  /*0e90*/  FFMA R51, R15.reuse, R31, R12 ;  /* 0x0000001f0f337223 */ /* 0x040fe2000000000c */
[-C--:B------:R-:W-:Y:S02]  /*0ea0*/  FFMA R63, R15, R35.reuse, R14 ;  /* 0x000000230f3f7223 */ /* 0x080fe4000000000e */
[----:B------:R-:W3:Y:S01]  /*0eb0*/  LDS.128 R12, [R61+0x10] ;  /* 0x000010003d0c7984 */ /* 0x000ee20000000c00 */
[----:B------:R-:W-:Y:S01]  /*0ec0*/  FFMA R69, R19, R35, R16 ;  /* 0x0000002313457223 */ /* 0x000fe20000000010 */
[----:B----4-:R-:W-:Y:S01]  /*0ed0*/  FFMA R16, R40, R32, R27 ;  /* 0x0000002028107223 */ /* 0x010fe2000000001b */
[----:B------:R-:W-:Y:S01]  /*0ee0*/  FFMA R18, R18, R30, R17 ;  /* 0x0000001e12127223 */ /* 0x000fe20000000011 */
[-C--:B------:R-:W-:Y:S01]  /*0ef0*/  FFMA R40, R40, R28.reuse, R25 ;  /* 0x0000001c28287223 */ /* 0x080fe20000000019 */
[C---:B-----5:R-:W-:Y:S01]  /*0f00*/  FFMA R28, R44.reuse, R28, R21 ;  /* 0x0000001c2c1c7223 */ /* 0x060fe20000000015 */
[----:B------:R-:W-:Y:S01]  /*0f10*/  FFMA R17, R41, R33, R16 ;  /* 0x0000002129117223 */ /* 0x000fe20000000010 */
[----:B------:R-:W-:Y:S01]  /*0f20*/  FFMA R67, R19, R31, R18 ;  /* 0x0000001f13437223 */ /* 0x000fe20000000012 */
[-C--:B------:R-:W-:Y:S01]  /*0f30*/  FFMA R41, R41, R29.reuse, R40 ;  /* 0x0000001d29297223 */ /* 0x080fe20000000028 */
[----:B------:R-:W-:Y:S01]  /*0f40*/  FFMA R29, R45, R29, R28 ;  /* 0x0000001d2d1d7223 */ /* 0x000fe2000000001c */
[----:B------:R-:W-:Y:S01]  /*0f50*/  FFMA R32, R44, R32, R23 ;  /* 0x000000202c207223 */ /* 0x000fe20000000017 */
[C---:B------:R-:W-:Y:S01]  /*0f60*/  FFMA R28, R42.reuse, R34, R17 ;  /* 0x000000222a1c7223 */ /* 0x040fe20000000011 */
[----:B------:R-:W-:Y:S04]  /*0f70*/  LDS.128 R20, [R61+0x20] ;  /* 0x000020003d147984 */ /* 0x000fe80000000c00 */
[----:B------:R-:W4:Y:S01]  /*0f80*/  LDS.128 R16, [R66+0x260] ;  /* 0x0002600042107984 */ /* 0x000f220000000c00 */
[----:B------:R-:W-:-:S03]  /*0f90*/  FFMA R42, R42, R30, R41 ;  /* 0x0000001e2a2a7223 */ /* 0x000fc60000000029 */
[----:B------:R-:W5:Y:S01]  /*0fa0*/  LDS.128 R24, [R48+0x20] ;  /* 0x0000200030187984 */ /* 0x000f620000000c00 */
[----:B------:R-:W-:Y:S01]  /*0fb0*/  FFMA R30, R46, R30, R29 ;  /* 0x0000001e2e1e7223 */ /* 0x000fe2000000001d */
[C---:B------:R-:W-:Y:S01]  /*0fc0*/  FFMA R29, R43.reuse, R35, R28 ;  /* 0x000000232b1d7223 */ /* 0x040fe2000000001c */
[-C--:B------:R-:W-:Y:S02]  /*0fd0*/  FFMA R43, R43, R31.reuse, R42 ;  /* 0x0000001f2b2b7223 */ /* 0x080fe4000000002a */
[----:B------:R-:W-:Y:S01]  /*0fe0*/  FFMA R31, R47, R31, R30 ;  /* 0x0000001f2f1f7223 */ /* 0x000fe2000000001e */
[-C--:B0-----:R-:W-:Y:S01]  /*0ff0*/  FFMA R42, R52, R49.reuse, R29 ;  /* 0x00000031342a7223 */ /* 0x081fe2000000001d */
[C---:B-1----:R-:W-:Y:S01]  /*1000*/  FFMA R40, R4.reuse, R49, R69 ;  /* 0x0000003104287223 */ /* 0x042fe20000000045 */
[-C--:B------:R-:W-:Y:S01]  /*1010*/  FFMA R44, R4, R36.reuse, R67 ;  /* 0x00000024042c7223 */ /* 0x080fe20000000043 */
[----:B------:R-:W-:Y:S01]  /*1020*/  FFMA R33, R45, R33, R32 ;  /* 0x000000212d217223 */ /* 0x000fe20000000020 */
[-C--:B------:R-:W-:Y:S01]  /*1030*/  FFMA R52, R52, R36.reuse, R43 ;  /* 0x0000002434347223 */ /* 0x080fe2000000002b */
[C---:B--2---:R-:W-:Y:S01]  /*1040*/  FFMA R4, R8.reuse, R49, R63 ;  /* 0x0000003108047223 */ /* 0x044fe2000000003f */
[-C--:B------:R-:W-:Y:S01]  /*1050*/  FFMA R8, R8, R36.reuse, R51 ;  /* 0x0000002408087223 */ /* 0x080fe20000000033 */
[----:B------:R-:W-:Y:S01]  /*1060*/  FFMA R36, R56, R36, R31 ;  /* 0x0000002438247223 */ /* 0x000fe2000000001f */
[----:B------:R-:W-:Y:S01]  /*1070*/  FFMA R34, R46, R34, R33 ;  /* 0x000000222e227223 */ /* 0x000fe20000000021 */
[-C--:B------:R-:W-:Y:S01]  /*1080*/  FFMA R45, R53, R37.reuse, R52 ;  /* 0x00000025352d7223 */ /* 0x080fe20000000034 */
[-C--:B------:R-:W-:Y:S01]  /*1090*/  FFMA R43, R5, R37.reuse, R44 ;  /* 0x00000025052b7223 */ /* 0x080fe2000000002c */
[-C--:B------:R-:W-:Y:S01]  /*10a0*/  FFMA R41, R9, R37.reuse, R8 ;  /* 0x0000002509297223 */ /* 0x080fe20000000008 */
[----:B------:R-:W0:Y:S01]  /*10b0*/  LDS.128 R28, [R66+0x220] ;  /* 0x00022000421c7984 */ /* 0x000e220000000c00 */
[----:B------:R-:W-:Y:S01]  /*10c0*/  FFMA R37, R57, R37, R36 ;  /* 0x0000002539257223 */ /* 0x000fe20000000024 */
[----:B------:R-:W-:Y:S01]  /*10d0*/  FFMA R35, R47, R35, R34 ;  /* 0x000000232f237223 */ /* 0x000fe20000000022 */
[-C--:B------:R-:W-:Y:S01]  /*10e0*/  FFMA R8, R54, R38.reuse, R45 ;  /* 0x0000002636087223 */ /* 0x080fe2000000002d */
[-C--:B------:R-:W-:Y:S01]  /*10f0*/  FFMA R36, R6, R38.reuse, R43 ;  /* 0x0000002606247223 */ /* 0x080fe2000000002b */
[-C--:B------:R-:W-:Y:S01]  /*1100*/  FFMA R44, R10, R38.reuse, R41 ;  /* 0x000000260a2c7223 */ /* 0x080fe20000000029 */
[----:B------:R-:W-:Y:S01]  /*1110*/  FFMA R38, R58, R38, R37 ;  /* 0x000000263a267223 */ /* 0x000fe20000000025 */
[----:B---3--:R-:W-:Y:S01]  /*1120*/  FFMA R37, R53, R13, R42 ;  /* 0x0000000d35257223 */ /* 0x008fe2000000002a */
[----:B------:R-:W-:Y:S01]  /*1130*/  FFMA R46, R56, R49, R35 ;  /* 0x00000031382e7223 */ /* 0x000fe20000000023 */
[-C--:B------:R-:W-:Y:S01]  /*1140*/  FFMA R53, R55, R39.reuse, R8 ;  /* 0x0000002737357223 */ /* 0x080fe20000000008 */
[----:B------:R-:W1:Y:S01]  /*1150*/  LDS.128 R32, [R66+0x60] ;  /* 0x0000600042207984 */ /* 0x000e620000000c00 */
[-C--:B------:R-:W-:Y:S01]  /*1160*/  FFMA R67, R7, R39.reuse, R36 ;  /* 0x0000002707437223 */ /* 0x080fe20000000024 */
[-C--:B------:R-:W-:Y:S01]  /*1170*/  FFMA R69, R11, R39.reuse, R44 ;  /* 0x000000270b457223 */ /* 0x080fe2000000002c */
[----:B------:R-:W-:Y:S01]  /*1180*/  FFMA R71, R59, R39, R38 ;  /* 0x000000273b477223 */ /* 0x000fe20000000026 */
[----:B------:R-:W-:Y:S01]  /*1190*/  FFMA R54, R54, R14, R37 ;  /* 0x0000000e36367223 */ /* 0x000fe20000000025 */
[-C--:B------:R-:W-:Y:S01]  /*11a0*/  FFMA R57, R57, R13.reuse, R46 ;  /* 0x0000000d39397223 */ /* 0x080fe2000000002e */
[----:B------:R-:W2:Y:S01]  /*11b0*/  LDS.128 R36, [R66+0x20] ;  /* 0x0000200042247984 */ /* 0x000ea20000000c00 */
[----:B------:R-:W-:-:S03]  /*11c0*/  FFMA R5, R5, R13, R40 ;  /* 0x0000000d05057223 */ /* 0x000fc60000000028 */
[----:B------:R-:W-:Y:S01]  /*11d0*/  LDS.128 R40, [R61+0x30] ;  /* 0x000030003d287984 */ /* 0x000fe20000000c00 */
[----:B------:R-:W-:-:S03]  /*11e0*/  FFMA R9, R9, R13, R4 ;  /* 0x0000000d09097223 */ /* 0x000fc60000000004 */
[----:B------:R-:W3:Y:S01]  /*11f0*/  LDS.128 R44, [R66+0x270] ;  /* 0x00027000422c7984 */ /* 0x000ee20000000c00 */
[----:B------:R-:W-:-:S03]  /*1200*/  FFMA R55, R55, R15, R54 ;  /* 0x0000000f37377223 */ /* 0x000fc60000000036 */
[----:B------:R-:W3:Y:S01]  /*1210*/  LDS R4, [R60+0x434] ;  /* 0x000434003c047984 */ /* 0x000ee20000000800 */
[----:B------:R-:W-:Y:S01]  /*1220*/  FFMA R58, R58, R14, R57 ;  /* 0x0000000e3a3a7223 */ /* 0x000fe20000000039 */
[----:B----4-:R-:W-:Y:S01]  /*1230*/  FFMA R8, R16, R20, R55 ;  /* 0x0000001410087223 */ /* 0x010fe20000000037 */
[----:B------:R-:W-:Y:S01]  /*1240*/  FFMA R6, R6, R14, R5 ;  /* 0x0000000e06067223 */ /* 0x000fe20000000005 */
[----:B-----5:R-:W-:Y:S01]  /*1250*/  FFMA R16, R16, R24, R53 ;  /* 0x0000001810107223 */ /* 0x020fe20000000035 */
[----:B------:R-:W-:Y:S01]  /*1260*/  FFMA R5, R59, R15, R58 ;  /* 0x0000000f3b057223 */ /* 0x000fe2000000003a */
[----:B------:R-:W4:Y:S04]  /*1270*/  LDS.128 R52, [R66+0x230] ;  /* 0x0002300042347984 */ /* 0x000f280000000c00 */
[----:B------:R-:W5:Y:S04]  /*1280*/  LDS.128 R48, [R48+0x30] ;  /* 0x0000300030307984 */ /* 0x000f680000000c00 */
[----:B------:R-:W4:Y:S04]  /*1290*/  LDS.128 R56, [R66+0x70] ;  /* 0x0000700042387984 */ /* 0x000f280000000c00 */
[----:B------:R-:W5:Y:S01]  /*12a0*/  LDS.128 R60, [R66+0x30] ;  /* 0x00003000423c7984 */ /* 0x000f620000000c00 */
[----:B------:R-:W-:Y:S01]  /*12b0*/  FFMA R10, R10, R14, R9 ;  /* 0x0000000e0a0a7223 */ /* 0x000fe20000000009 */
[----:B------:R-:W-:Y:S01]  /*12c0*/  FFMA R9, R17, R21, R8 ;  /* 0x0000001511097223 */ /* 0x000fe20000000008 */
[----:B------:R-:W-:Y:S01]  /*12d0*/  FFMA R7, R7, R15, R6 ;  /* 0x0000000f07077223 */ /* 0x000fe20000000006 */
[----:B0-----:R-:W-:-:S02]  /*12e0*/  FFMA R6, R28, R24, R67 ;  /* 0x000000181c067223 */ /* 0x001fc40000000043 */
[----:B------:R-:W-:Y:S02]  /*12f0*/  FFMA R8, R18, R22, R9 ;  /* 0x0000001612087223 */ /* 0x000fe40000000009 */
[----:B------:R-:W-:Y:S01]  /*1300*/  FFMA R9, R29, R25, R6 ;  /* 0x000000191d097223 */ /* 0x000fe20000000006 */
[----:B------:R-:W-:Y:S01]  /*1310*/  FFMA R28, R28, R20, R7 ;  /* 0x000000141c1c7223 */ /* 0x000fe20000000007 */
[----:B------:R-:W-:Y:S02]  /*1320*/  FFMA R13, R19, R23, R8 ;  /* 0x00000017130d7223 */ /* 0x000fe40000000008 */
[----:B------:R-:W-:Y:S01]  /*1330*/  FFMA R6, R30, R26, R9 ;  /* 0x0000001a1e067223 */ /* 0x000fe20000000009 */
[-C--:B-1----:R-:W-:Y:S01]  /*1340*/  FFMA R8, R32, R24.reuse, R69 ;  /* 0x0000001820087223 */ /* 0x082fe20000000045 */
[----:B------:R-:W-:Y:S01]  /*1350*/  FFMA R11, R11, R15, R10 ;  /* 0x0000000f0b0b7223 */ /* 0x000fe2000000000a */
[----:B--2---:R-:W-:Y:S01]  /*1360*/  FFMA R24, R36, R24, R71 ;  /* 0x0000001824187223 */ /* 0x004fe20000000047 */
[----:B------:R-:W-:Y:S01]  /*1370*/  FFMA R9, R31, R27, R6 ;  /* 0x0000001b1f097223 */ /* 0x000fe20000000006 */
[----:B------:R-:W-:Y:S01]  /*1380*/  FFMA R29, R29, R21, R28 ;  /* 0x000000151d1d7223 */ /* 0x000fe2000000001c */
[----:B---3--:R-:W-:Y:S01]  /*1390*/  FFMA R6, R44, R40, R13 ;  /* 0x000000282c067223 */ /* 0x008fe2000000000d */
[-C--:B------:R-:W-:Y:S01]  /*13a0*/  FFMA R17, R17, R25.reuse, R16 ;  /* 0x0000001911117223 */ /* 0x080fe20000000010 */
[-C--:B------:R-:W-:Y:S01]  /*13b0*/  FFMA R7, R33, R25.reuse, R8 ;  /* 0x0000001921077223 */ /* 0x080fe20000000008 */
[-C--:B------:R-:W-:Y:S01]  /*13c0*/  FFMA R32, R32, R20.reuse, R11 ;  /* 0x0000001420207223 */ /* 0x080fe2000000000b */
[----:B------:R-:W-:Y:S01]  /*13d0*/  FFMA R25, R37, R25, R24 ;  /* 0x0000001925197223 */ /* 0x000fe20000000018 */
[----:B------:R-:W-:Y:S01]  /*13e0*/  FFMA R20, R36, R20, R5 ;  /* 0x0000001424147223 */ /* 0x000fe20000000005 */
[----:B------:R-:W-:Y:S01]  /*13f0*/  FFMA R30, R30, R22, R29 ;  /* 0x000000161e1e7223 */ /* 0x000fe2000000001d */
[----:B------:R-:W-:Y:S01]  /*1400*/  FFMA R5, R45, R4, R6 ;  /* 0x000000042d057223 */ /* 0x000fe20000000006 */
[-C--:B------:R-:W-:Y:S01]  /*1410*/  FFMA R18, R18, R26.reuse, R17 ;  /* 0x0000001a12127223 */ /* 0x080fe20000000011 */
[-C--:B------:R-:W-:Y:S01]  /*1420*/  FFMA R8, R34, R26.reuse, R7 ;  /* 0x0000001a22087223 */ /* 0x080fe20000000007 */
[----:B------:R-:W-:Y:S01]  /*1430*/  FFMA R26, R38, R26, R25 ;  /* 0x0000001a261a7223 */ /* 0x000fe20000000019 */
[----:B------:R-:W-:Y:S01]  /*1440*/  FFMA R33, R33, R21, R32 ;  /* 0x0000001521217223 */ /* 0x000fe20000000020 */
[----:B------:R-:W-:Y:S01]  /*1450*/  FFMA R31, R31, R23, R30 ;  /* 0x000000171f1f7223 */ /* 0x000fe2000000001e */
[----:B------:R-:W-:Y:S01]  /*1460*/  FFMA R21, R37, R21, R20 ;  /* 0x0000001525157223 */ /* 0x000fe20000000014 */
[----:B------:R-:W-:Y:S01]  /*1470*/  FFMA R6, R46, R42, R5 ;  /* 0x0000002a2e067223 */ /* 0x000fe20000000005 */
[-C--:B------:R-:W-:Y:S01]  /*1480*/  FFMA R19, R19, R27.reuse, R18 ;  /* 0x0000001b13137223 */ /* 0x080fe20000000012 */
[-C--:B------:R-:W-:Y:S01]  /*1490*/  FFMA R7, R35, R27.reuse, R8 ;  /* 0x0000001b23077223 */ /* 0x080fe20000000008 */
[----:B------:R-:W-:Y:S01]  /*14a0*/  FFMA R27, R39, R27, R26 ;  /* 0x0000001b271b7223 */ /* 0x000fe2000000001a */
[-C--:B------:R-:W-:Y:S01]  /*14b0*/  FFMA R34, R34, R22.reuse, R33 ;  /* 0x0000001622227223 */ /* 0x080fe20000000021 */
[----:B------:R-:W-:Y:S01]  /*14c0*/  FFMA R22, R38, R22, R21 ;  /* 0x0000001626167223 */ /* 0x000fe20000000015 */
[----:B------:R-:W-:Y:S01]  /*14d0*/  FFMA R10, R47, R43, R6 ;  /* 0x0000002b2f0a7223 */ /* 0x000fe20000000006 */
[----:B----4-:R-:W-:Y:S01]  /*14e0*/  FFMA R31, R52, R40, R31 ;  /* 0x00000028341f7223 */ /* 0x010fe2000000001f */
[-C--:B-----5:R-:W-:Y:S01]  /*14f0*/  FFMA R44, R44, R48.reuse, R19 ;  /* 0x000000302c2c7223 */ /* 0x0a0fe20000000013 */
[-C--:B------:R-:W-:Y:S01]  /*1500*/  FFMA R6, R52, R48.reuse, R9 ;  /* 0x0000003034067223 */ /* 0x080fe20000000009 */
[-C--:B------:R-:W-:Y:S01]  /*1510*/  FFMA R8, R56, R48.reuse, R7 ;  /* 0x0000003038087223 */ /* 0x080fe20000000007 */
[----:B------:R-:W-:Y:S01]  /*1520*/  FFMA R48, R60, R48, R27 ;  /* 0x000000303c307223 */ /* 0x000fe2000000001b */
[-C--:B------:R-:W-:Y:S01]  /*1530*/  FFMA R35, R35, R23.reuse, R34 ;  /* 0x0000001723237223 */ /* 0x080fe20000000022 */
[----:B------:R-:W-:Y:S01]  /*1540*/  FFMA R23, R39, R23, R22 ;  /* 0x0000001727177223 */ /* 0x000fe20000000016 */
[----:B------:R-:W-:Y:S01]  /*1550*/  FFMA R31, R53, R4, R31 ;  /* 0x00000004351f7223 */ /* 0x000fe2000000001f */
        /* <DEDUP_REMOVED lines=9> */
[-C--:B------:R-:W-:Y:S01]  /*15f0*/  FFMA R8, R58, R50.reuse, R5 ;  /* 0x000000323a087223 */ /* 0x080fe20000000005 */
[----:B------:R-:W-:Y:S01]  /*1600*/  FFMA R50, R62, R50, R49 ;  /* 0x000000323e327223 */ /* 0x000fe20000000031 */
[-C--:B------:R-:W-:Y:S01]  /*1610*/  FFMA R57, R57, R4.reuse, R56 ;  /* 0x0000000439397223 */ /* 0x080fe20000000038 */
[----:B------:R-:W-:Y:S01]  /*1620*/  FFMA R61, R61, R4, R40 ;  /* 0x000000043d3d7223 */ /* 0x000fe20000000028 */
[-C--:B------:R-:W-:Y:S01]  /*1630*/  FFMA R8, R59, R51.reuse, R8 ;  /* 0x000000333b087223 */ /* 0x080fe20000000008 */
[----:B------:R-:W-:Y:S01]  /*1640*/  FFMA R50, R63, R51, R50 ;  /* 0x000000333f327223 */ /* 0x000fe20000000032 */
[-C--:B------:R-:W-:Y:S01]  /*1650*/  FFMA R58, R58, R42.reuse, R57 ;  /* 0x0000002a3a3a7223 */ /* 0x080fe20000000039 */
[----:B------:R-:W-:-:S02]  /*1660*/  FFMA R42, R62, R42, R61 ;  /* 0x0000002a3e2a7223 */ /* 0x000fc4000000003d */
[----:B------:R-:W-:Y:S01]  /*1670*/  FSETP.GEU.AND P4, PT, R8, RZ, PT ;  /* 0x000000ff0800720b */ /* 0x000fe20003f8e000 */
[-C--:B------:R-:W-:Y:S01]  /*1680*/  FFMA R58, R59, R43.reuse, R58 ;  /* 0x0000002b3b3a7223 */ /* 0x080fe2000000003a */
[----:B------:R-:W-:Y:S01]  /*1690*/  FSETP.GEU.AND P5, PT, R50, RZ, PT ;  /* 0x000000ff3200720b */ /* 0x000fe20003fae000 */
[----:B------:R-:W-:Y:S01]  /*16a0*/  FFMA R42, R63, R43, R42 ;  /* 0x0000002b3f2a7223 */ /* 0x000fe2000000002a */
[----:B------:R-:W-:Y:S02]  /*16b0*/  FSEL R5, R8, RZ, P4 ;  /* 0x000000ff08057208 */ /* 0x000fe40002000000 */
[----:B------:R-:W-:Y:S02]  /*16c0*/  FSEL R50, R50, RZ, P5 ;  /* 0x000000ff32327208 */ /* 0x000fe40002800000 */
[----:B------:R-:W-:Y:S02]  /*16d0*/  FSETP.GEU.AND P4, PT, R58, RZ, PT ;  /* 0x000000ff3a00720b */ /* 0x000fe40003f8e000 */
[----:B------:R-:W-:Y:S01]  /*16e0*/  FSETP.GEU.AND P5, PT, R42, RZ, PT ;  /* 0x000000ff2a00720b */ /* 0x000fe20003fae000 */
[----:B------:R-:W-:Y:S01]  /*16f0*/  FFMA R46, R47, R51, R46 ;  /* 0x000000332f2e7223 */ /* 0x000fe2000000002e */
[----:B------:R-:W-:Y:S01]  /*1700*/  FSEL R9, R50, R5, !P3 ;  /* 0x0000000532097208 */ /* 0x000fe20005800000 */
[C---:B------:R-:W-:Y:S01]  /*1710*/  FFMA R54, R55.reuse, R51, R54 ;  /* 0x0000003337367223 */ /* 0x040fe20000000036 */
[----:B------:R-:W-:Y:S01]  /*1720*/  FFMA R6, R55, R43, R6 ;  /* 0x0000002b37067223 */ /* 0x000fe20000000006 */
[----:B------:R-:W-:-:S02]  /*1730*/  FSEL R50, R5, R50, !P3 ;  /* 0x0000003205327208 */ /* 0x000fc40005800000 */
[----:B------:R-:W-:Y:S02]  /*1740*/  FSETP.GEU.AND P6, PT, R10, RZ, PT ;  /* 0x000000ff0a00720b */ /* 0x000fe40003fce000 */
[----:B------:R-:W-:Y:S02]  /*1750*/  FSEL R5, R58, RZ, P4 ;  /* 0x000000ff3a057208 */ /* 0x000fe40002000000 */
[----:B------:R-:W-:Y:S02]  /*1760*/  FSEL R42, R42, RZ, P5 ;  /* 0x000000ff2a2a7208 */ /* 0x000fe40002800000 */
[----:B------:R-:W-:Y:S02]  /*1770*/  FSEL R7, R10, RZ, P6 ;  /* 0x000000ff0a077208 */ /* 0x000fe40003000000 */
[----:B------:R-:W-:Y:S02]  /*1780*/  FSETP.GEU.AND P4, PT, R46, RZ, PT ;  /* 0x000000ff2e00720b */ /* 0x000fe40003f8e000 */
[----:B------:R-:W-:-:S02]  /*1790*/  FSETP.GEU.AND P5, PT, R6, RZ, PT ;  /* 0x000000ff0600720b */ /* 0x000fc40003fae000 */
[----:B------:R-:W-:Y:S02]  /*17a0*/  FSETP.GEU.AND P6, PT, R54, RZ, PT ;  /* 0x000000ff3600720b */ /* 0x000fe40003fce000 */
[----:B------:R-:W-:Y:S02]  /*17b0*/  FSEL R11, R42, R5, !P3 ;  /* 0x000000052a0b7208 */ /* 0x000fe40005800000 */
[----:B------:R-:W-:Y:S02]  /*17c0*/  FSEL R42, R5, R42, !P3 ;  /* 0x0000002a052a7208 */ /* 0x000fe40005800000 */
[----:B------:R-:W-:Y:S02]  /*17d0*/  FSEL R5, R46, RZ, P4 ;  /* 0x000000ff2e057208 */ /* 0x000fe40002000000 */
[----:B------:R-:W-:Y:S02]  /*17e0*/  FSEL R6, R6, RZ, P5 ;  /* 0x000000ff06067208 */ /* 0x000fe40002800000 */
[----:B------:R-:W-:Y:S01]  /*17f0*/  FSEL R54, R54, RZ, P6 ;  /* 0x000000ff36367208 */ /* 0x000fe20003000000 */
[----:B------:R-:W-:Y:S01]  /*1800*/  SHFL.IDX PT, R9, R9, R64, 0x1f ;  /* 0x00001f4009097589 */ /* 0x000fe200000e0000 */
[----:B------:R-:W-:-:S02]  /*1810*/  FSEL R15, R6, R7, !P3 ;  /* 0x00000007060f7208 */ /* 0x000fc40005800000 */
[----:B------:R-:W-:Y:S01]  /*1820*/  FSEL R13, R54, R5, !P3 ;  /* 0x00000005360d7208 */ /* 0x000fe20005800000 */
[----:B------:R-:W0:Y:S01]  /*1830*/  SHFL.IDX PT, R50, R50, R65, 0x1f ;  /* 0x00001f4132327589 */ /* 0x000e2200000e0000 */
[----:B------:R-:W-:-:S03]  /*1840*/  FSEL R54, R5, R54, !P3 ;  /* 0x0000003605367208 */ /* 0x000fc60005800000 */
[----:B------:R-:W-:Y:S01]  /*1850*/  SHFL.IDX PT, R11, R11, R64, 0x1f ;  /* 0x00001f400b0b7589 */ /* 0x000fe200000e0000 */
[----:B------:R-:W-:-:S03]  /*1860*/  FSEL R6, R7, R6, !P3 ;  /* 0x0000000607067208 */ /* 0x000fc60005800000 */
[----:B------:R-:W1:Y:S04]  /*1870*/  SHFL.IDX PT, R42, R42, R65, 0x1f ;  /* 0x00001f412a2a7589 */ /* 0x000e6800000e0000 */
[----:B------:R-:W-:Y:S04]  /*1880*/  SHFL.IDX PT, R13, R13, R64, 0x1f ;  /* 0x00001f400d0d7589 */ /* 0x000fe800000e0000 */
[----:B------:R-:W2:Y:S04]  /*1890*/  SHFL.IDX PT, R54, R54, R65, 0x1f ;  /* 0x00001f4136367589 */ /* 0x000ea800000e0000 */
[----:B------:R-:W-:Y:S04]  /*18a0*/  SHFL.IDX PT, R15, R15, R64, 0x1f ;  /* 0x00001f400f0f7589 */ /* 0x000fe800000e0000 */
[----:B------:R-:W3:Y:S01]  /*18b0*/  SHFL.IDX PT, R6, R6, R65, 0x1f ;  /* 0x00001f4106067589 */ /* 0x000ee200000e0000 */
[----:B------:R-:W-:-:S02]  /*18c0*/  MOV R7, 0x4 ;  /* 0x0000000400077802 */ /* 0x000fc40000000f00 */
[----:B------:R-:W-:Y:S02]  /*18d0*/  LEA R4, R2, R3, 0x4 ;  /* 0x0000000302047211 */ /* 0x000fe400078e20ff */
[----:B0-----:R-:W-:Y:S02]  /*18e0*/  SEL R18, R50, R9, !P2 ;  /* 0x0000000932127207 */ /* 0x001fe40005000000 */
[----:B------:R-:W-:Y:S01]  /*18f0*/  SEL R16, R9, R50, !P2 ;  /* 0x0000003209107207 */ /* 0x000fe20005000000 */
[----:B------:R-:W-:Y:S01]  /*1900*/  IMAD.WIDE R4, R4, R7, c[0x0][0x178] ;  /* 0x00005e0004047625 */ /* 0x000fe200078e0207 */
[----:B-1----:R-:W-:Y:S02]  /*1910*/  SEL R19, R42, R11, !P2 ;  /* 0x0000000b2a137207 */ /* 0x002fe40005000000 */
[----:B------:R-:W-:Y:S02]  /*1920*/  SEL R17, R11, R42, !P2 ;  /* 0x0000002a0b117207 */ /* 0x000fe40005000000 */
[----:B------:R-:W-:-:S03]  /*1930*/  LEA R3, R0, R3, 0x4 ;  /* 0x0000000300037211 */ /* 0x000fc600078e20ff */
[----:B------:R0:W-:Y:S01]  /*1940*/  @P1 STG.E.128 [R4.64], R16 ;  /* 0x0000001004001986 */ /* 0x0001e2000c101d04 */
[----:B--2---:R-:W-:Y:S01]  /*1950*/  SEL R10, R54, R13, !P2 ;  /* 0x0000000d360a7207 */ /* 0x004fe20005000000 */
[----:B------:R-:W-:Y:S01]  /*1960*/  IMAD.WIDE R2, R3, R7, c[0x0][0x178] ;  /* 0x00005e0003027625 */ /* 0x000fe200078e0207 */
[----:B------:R-:W-:Y:S02]  /*1970*/  SEL R8, R13, R54, !P2 ;  /* 0x000000360d087207 */ /* 0x000fe40005000000 */
[----:B---3--:R-:W-:Y:S02]  /*1980*/  SEL R11, R6, R15, !P2 ;  /* 0x0000000f060b7207 */ /* 0x008fe40005000000 */
[----:B------:R-:W-:Y:S01]  /*1990*/  SEL R9, R15, R6, !P2 ;  /* 0x000000060f097207 */ /* 0x000fe20005000000 */
[----:B------:R-:W-:Y:S06]  /*19a0*/  @!P0 EXIT ;  /* 0x000000000000894d */ /* 0x000fec0003800000 */
[----:B------:R-:W-:Y:S01]  /*19b0*/  STG.E.128 [R2.64], R8 ;  /* 0x0000000802007986 */ /* 0x000fe2000c101d04 */
[----:B------:R-:W-:Y:S05]  /*19c0*/  EXIT ;  /* 0x000000000000794d */ /* 0x000fea0003800000 */
.L_x_0:
[----:B------:R-:W-:-:S00]  /*19d0*/  BRA `(.L_x_0) ;  /* 0xfffffff000007947 */ /* 0x000fc0000383ffff */
[----:B------:R-:W-:-:S00]  /*19e0*/  NOP ;  /* 0x0000000000007918 */ /* 0x000fc00000000000 */
        /* <DEDUP_REMOVED lines=9> */
.L_x_1:


//--------------------- .nv.shared.model_triton_tem_fused_addmm_relu_t_0 --------------------------
	.section	.nv.shared.model_triton_tem_fused_addmm_relu_t_0,"aw",@nobits
	.sectionflags	@""
	.align	16
